	.headerflags	@"EF_CUDA_TEXMODE_UNIFIED EF_CUDA_64BIT_ADDRESS EF_CUDA_ACCELERATORS EF_CUDA_SM90 EF_CUDA_VIRTUAL_SM(EF_CUDA_SM90)"
	.elftype	@"ET_EXEC"


//--------------------- .nv.info                  --------------------------
	.section	.nv.info,"",@"SHT_CUDA_INFO"
	.align	4


	//----- nvinfo : EIATTR_REGCOUNT
	.align		4
        /*0000*/ 	.byte	0x04, 0x2f
        /*0002*/ 	.short	(.L_1 - .L_0)
	.align		4
.L_0:
        /*0004*/ 	.word	index@(triton_poi_fused_convolution_0)
        /*0008*/ 	.word	0x0000000c


	//----- nvinfo : EIATTR_MIN_STACK_SIZE
	.align		4
.L_1:
        /*000c*/ 	.byte	0x04, 0x12
        /*000e*/ 	.short	(.L_3 - .L_2)
	.align		4
.L_2:
        /*0010*/ 	.word	index@(triton_poi_fused_convolution_0)
        /*0014*/ 	.word	0x00000000


	//----- nvinfo : EIATTR_FRAME_SIZE
	.align		4
.L_3:
        /*0018*/ 	.byte	0x04, 0x11
        /*001a*/ 	.short	(.L_5 - .L_4)
	.align		4
.L_4:
        /*001c*/ 	.word	index@(triton_poi_fused_convolution_0)
        /*0020*/ 	.word	0x00000000


	//----- nvinfo : EIATTR_MIN_STACK_SIZE
	.align		4
.L_5:
        /*0024*/ 	.byte	0x04, 0x12
        /*0026*/ 	.short	(.L_7 - .L_6)
	.align		4
.L_6:
        /*0028*/ 	.word	index@(triton_poi_fused_convolution_0)
        /*002c*/ 	.word	0x00000000
.L_7:


//--------------------- .nv.info.triton_poi_fused_convolution_0 --------------------------
	.section	.nv.info.triton_poi_fused_convolution_0,"",@"SHT_CUDA_INFO"
	.sectionflags	@""
	.align	4


	//----- nvinfo : EIATTR_CUDA_API_VERSION
	.align		4
        /*0000*/ 	.byte	0x04, 0x37
        /*0002*/ 	.short	(.L_9 - .L_8)
.L_8:
        /*0004*/ 	.word	0x0000007c


	//----- nvinfo : EIATTR_KPARAM_INFO
	.align		4
.L_9:
        /*0008*/ 	.byte	0x04, 0x17
        /*000a*/ 	.short	(.L_11 - .L_10)
.L_10:
        /*000c*/ 	.word	0x00000000
        /*0010*/ 	.short	0x0002
        /*0012*/ 	.short	0x0010
        /*0014*/ 	.byte	0x00, 0xf0, 0x11, 0x00


	//----- nvinfo : EIATTR_KPARAM_INFO
	.align		4
.L_11:
        /*0018*/ 	.byte	0x04, 0x17
        /*001a*/ 	.short	(.L_13 - .L_12)
.L_12:
        /*001c*/ 	.word	0x00000000
        /*0020*/ 	.short	0x0001
        /*0022*/ 	.short	0x0008
        /*0024*/ 	.byte	0x00, 0xf4, 0x21, 0x00


	//----- nvinfo : EIATTR_KPARAM_INFO
	.align		4
.L_13:
        /*0028*/ 	.byte	0x04, 0x17
        /*002a*/ 	.short	(.L_15 - .L_14)
.L_14:
        /*002c*/ 	.word	0x00000000
        /*0030*/ 	.short	0x0000
        /*0032*/ 	.short	0x0000
        /*0034*/ 	.byte	0x00, 0xf4, 0x21, 0x00


	//----- nvinfo : EIATTR_SPARSE_MMA_MASK
	.align		4
.L_15:
        /*0038*/ 	.byte	0x03, 0x50
        /*003a*/ 	.short	0x0000


	//----- nvinfo : EIATTR_MAXREG_COUNT
	.align		4
        /*003c*/ 	.byte	0x03, 0x1b
        /*003e*/ 	.short	0x00ff


	//----- nvinfo : EIATTR_EXIT_INSTR_OFFSETS
	.align		4
        /*0040*/ 	.byte	0x04, 0x1c
        /*0042*/ 	.short	(.L_17 - .L_16)


	//   ....[0]....
.L_16:
        /*0044*/ 	.word	0x000001b0


	//   ....[1]....
        /*0048*/ 	.word	0x000001d0


	//----- nvinfo : EIATTR_REQNTID
	.align		4
.L_17:
        /*004c*/ 	.byte	0x04, 0x10
        /*004e*/ 	.short	(.L_19 - .L_18)
.L_18:
        /*0050*/ 	.word	0x00000080
        /*0054*/ 	.word	0x00000001
        /*0058*/ 	.word	0x00000001


	//----- nvinfo : EIATTR_CBANK_PARAM_SIZE
	.align		4
.L_19:
        /*005c*/ 	.byte	0x03, 0x19
        /*005e*/ 	.short	0x0014


	//----- nvinfo : EIATTR_PARAM_CBANK
	.align		4
        /*0060*/ 	.byte	0x04, 0x0a
        /*0062*/ 	.short	(.L_21 - .L_20)
	.align		4
.L_20:
        /*0064*/ 	.word	index@(.nv.constant0.triton_poi_fused_convolution_0)
        /*0068*/ 	.short	0x0210
        /*006a*/ 	.short	0x0014


	//----- nvinfo : EIATTR_SW_WAR
	.align		4
.L_21:
        /*006c*/ 	.byte	0x04, 0x36
        /*006e*/ 	.short	(.L_23 - .L_22)
.L_22:
        /*0070*/ 	.word	0x00000008
.L_23:


//--------------------- .nv.callgraph             --------------------------
	.section	.nv.callgraph,"",@"SHT_CUDA_CALLGRAPH"
	.align	4
	.sectionentsize	8
	.align		4
        /*0000*/ 	.word	0x00000000
	.align		4
        /*0004*/ 	.word	0xffffffff
	.align		4
        /*0008*/ 	.word	0x00000000
	.align		4
        /*000c*/ 	.word	0xfffffffe
	.align		4
        /*0010*/ 	.word	0x00000000
	.align		4
        /*0014*/ 	.word	0xfffffffd
	.align		4
        /*0018*/ 	.word	0x00000000
	.align		4
        /*001c*/ 	.word	0xfffffffc


//--------------------- .text.triton_poi_fused_convolution_0 --------------------------
	.section	.text.triton_poi_fused_convolution_0,"ax",@progbits
	.align	128
        .global         triton_poi_fused_convolution_0
        .type           triton_poi_fused_convolution_0,@function
        .size           triton_poi_fused_convolution_0,(.L_x_1 - triton_poi_fused_convolution_0)
        .other          triton_poi_fused_convolution_0,@"STO_CUDA_ENTRY STV_DEFAULT"
triton_poi_fused_convolution_0:
.text.triton_poi_fused_convolution_0:
[----:B------:R-:W0:Y:S02]  /*0000*/  LDC R1, c[0x0][0x28] ;  /* 0x00000a00ff017b82 */ /* 0x000e240000000800 */
[----:B------:R-:W1:Y:S01]  /*0010*/  S2R R0, SR_TID.X ;  /* 0x0000000000007919 */ /* 0x000e620000002100 */
[----:B------:R-:W2:Y:S01]  /*0020*/  LDC.64 R2, c[0x0][0x210] ;  /* 0x00008400ff027b82 */ /* 0x000ea20000000a00 */
[----:B------:R-:W-:Y:S01]  /*0030*/  ULDC.64 UR4, c[0x0][0x208] ;  /* 0x0000820000047ab9 */ /* 0x000fe20000000a00 */
[----:B------:R-:W3:Y:S06]  /*0040*/  S2R R7, SR_CTAID.X ;  /* 0x0000000000077919 */ /* 0x000eec0000002500 */
[----:B------:R-:W4:Y:S01]  /*0050*/  LDC.64 R4, c[0x0][0x218] ;  /* 0x00008600ff047b82 */ /* 0x000f220000000a00 */
[----:B-1----:R-:W-:Y:S01]  /*0060*/  IMAD.SHL.U32 R0, R0, 0x2, RZ ;  /* 0x0000000200007824 */ /* 0x002fe200078e00ff */
[----:B---3--:R-:W-:-:S04]  /*0070*/  SHF.R.S32.HI R6, RZ, 0x17, R7 ;  /* 0x00000017ff067819 */ /* 0x008fc80000011407 */
[----:B------:R-:W-:Y:S02]  /*0080*/  LOP3.LUT R0, R0, 0xfe, RZ, 0xc0, !PT ;  /* 0x000000fe00007812 */ /* 0x000fe400078ec0ff */
[----:B------:R-:W-:-:S03]  /*0090*/  SGXT R6, R6, 0x1 ;  /* 0x000000010606781a */ /* 0x000fc60000000200 */
[----:B------:R-:W-:-:S04]  /*00a0*/  IMAD R7, R7, 0x100, R0 ;  /* 0x0000010007077824 */ /* 0x000fc800078e0200 */
[C---:B--2---:R-:W-:Y:S01]  /*00b0*/  IMAD.WIDE R2, R7.reuse, 0x4, R2 ;  /* 0x0000000407027825 */ /* 0x044fe200078e0202 */
[----:B------:R-:W-:Y:S02]  /*00c0*/  LEA.HI R6, R6, R7, RZ, 0x4 ;  /* 0x0000000706067211 */ /* 0x000fe400078f20ff */
[----:B------:R-:W-:Y:S02]  /*00d0*/  ISETP.GE.AND P0, PT, R7, 0x400, PT ;  /* 0x000004000700780c */ /* 0x000fe40003f06270 */
[----:B------:R-:W-:-:S04]  /*00e0*/  SHF.R.S32.HI R6, RZ, 0x4, R6 ;  /* 0x00000004ff067819 */ /* 0x000fc80000011406 */
[----:B------:R-:W-:-:S04]  /*00f0*/  LEA.HI R0, R6, R6, RZ, 0x4 ;  /* 0x0000000606007211 */ /* 0x000fc800078f20ff */
[----:B------:R-:W-:Y:S01]  /*0100*/  LOP3.LUT R9, R0, 0xfffffff0, RZ, 0xc0, !PT ;  /* 0xfffffff000097812 */ /* 0x000fe200078ec0ff */
[----:B------:R-:W-:-:S04]  /*0110*/  IMAD.MOV.U32 R0, RZ, RZ, RZ ;  /* 0x000000ffff007224 */ /* 0x000fc800078e00ff */
[----:B------:R-:W-:Y:S01]  /*0120*/  IMAD.IADD R9, R6, 0x1, -R9 ;  /* 0x0000000106097824 */ /* 0x000fe200078e0a09 */
[----:B------:R-:W-:-:S03]  /*0130*/  CS2R R6, SRZ ;  /* 0x0000000000067805 */ /* 0x000fc6000001ff00 */
[----:B----4-:R-:W-:-:S03]  /*0140*/  IMAD.WIDE R4, R9, 0x4, R4 ;  /* 0x0000000409047825 */ /* 0x010fc600078e0204 */
[----:B------:R-:W2:Y:S01]  /*0150*/  @!P0 LDG.E.64 R6, desc[UR4][R2.64] ;  /* 0x0000000402068981 */ /* 0x000ea2000c1e1b00 */
[----:B------:R-:W-:-:S03]  /*0160*/  IMAD.MOV.U32 R9, RZ, RZ, RZ ;  /* 0x000000ffff097224 */ /* 0x000fc600078e00ff */
[----:B------:R-:W2:Y:S04]  /*0170*/  @!P0 LDG.E.EL R0, desc[UR4][R4.64] ;  /* 0x0000000404008981 */ /* 0x000ea8000c2e1900 */
[----:B------:R-:W3:Y:S01]  /*0180*/  @!P0 LDG.E.EL R9, desc[UR4][R4.64] ;  /* 0x0000000404098981 */ /* 0x000ee2000c2e1900 */
[----:B--2---:R-:W-:Y:S01]  /*0190*/  FADD R7, R0, R7 ;  /* 0x0000000700077221 */ /* 0x004fe20000000000 */
[----:B---3--:R-:W-:Y:S01]  /*01a0*/  FADD R6, R9, R6 ;  /* 0x0000000609067221 */ /* 0x008fe20000000000 */
[----:B------:R-:W-:Y:S06]  /*01b0*/  @P0 EXIT ;  /* 0x000000000000094d */ /* 0x000fec0003800000 */
[----:B------:R-:W-:Y:S01]  /*01c0*/  STG.E.64 desc[UR4][R2.64], R6 ;  /* 0x0000000602007986 */ /* 0x000fe2000c101b04 */
[----:B------:R-:W-:Y:S05]  /*01d0*/  EXIT ;  /* 0x000000000000794d */ /* 0x000fea0003800000 */
.L_x_0:
[----:B------:R-:W-:-:S00]  /*01e0*/  BRA `(.L_x_0) ;  /* 0xfffffffc00fc7947 */ /* 0x000fc0000383ffff */
[----:B------:R-:W-:-:S00]  /*01f0*/  NOP ;  /* 0x0000000000007918 */ /* 0x000fc00000000000 */
        /* <DEDUP_REMOVED lines=8> */
.L_x_1:


//--------------------- .nv.constant0.triton_poi_fused_convolution_0 --------------------------
	.section	.nv.constant0.triton_poi_fused_convolution_0,"a",@progbits
	.sectionflags	@""
	.align	4
.nv.constant0.triton_poi_fused_convolution_0:
	.zero		548
